	.headerflags	@"EF_CUDA_TEXMODE_UNIFIED EF_CUDA_64BIT_ADDRESS EF_CUDA_ACCELERATORS EF_CUDA_SM90 EF_CUDA_VIRTUAL_SM(EF_CUDA_SM90)"
	.elftype	@"ET_EXEC"


//--------------------- .nv.info                  --------------------------
	.section	.nv.info,"",@"SHT_CUDA_INFO"
	.align	4


	//----- nvinfo : EIATTR_REGCOUNT
	.align		4
        /*0000*/ 	.byte	0x04, 0x2f
        /*0002*/ 	.short	(.L_1 - .L_0)
	.align		4
.L_0:
        /*0004*/ 	.word	index@(triton_poi_fused_mul_sigmoid_43)
        /*0008*/ 	.word	0x0000000c


	//----- nvinfo : EIATTR_MIN_STACK_SIZE
	.align		4
.L_1:
        /*000c*/ 	.byte	0x04, 0x12
        /*000e*/ 	.short	(.L_3 - .L_2)
	.align		4
.L_2:
        /*0010*/ 	.word	index@(triton_poi_fused_mul_sigmoid_43)
        /*0014*/ 	.word	0x00000000


	//----- nvinfo : EIATTR_FRAME_SIZE
	.align		4
.L_3:
        /*0018*/ 	.byte	0x04, 0x11
        /*001a*/ 	.short	(.L_5 - .L_4)
	.align		4
.L_4:
        /*001c*/ 	.word	index@(triton_poi_fused_mul_sigmoid_43)
        /*0020*/ 	.word	0x00000000


	//----- nvinfo : EIATTR_MIN_STACK_SIZE
	.align		4
.L_5:
        /*0024*/ 	.byte	0x04, 0x12
        /*0026*/ 	.short	(.L_7 - .L_6)
	.align		4
.L_6:
        /*0028*/ 	.word	index@(triton_poi_fused_mul_sigmoid_43)
        /*002c*/ 	.word	0x00000000
.L_7:


//--------------------- .nv.info.triton_poi_fused_mul_sigmoid_43 --------------------------
	.section	.nv.info.triton_poi_fused_mul_sigmoid_43,"",@"SHT_CUDA_INFO"
	.sectionflags	@""
	.align	4


	//----- nvinfo : EIATTR_CUDA_API_VERSION
	.align		4
        /*0000*/ 	.byte	0x04, 0x37
        /*0002*/ 	.short	(.L_9 - .L_8)
.L_8:
        /*0004*/ 	.word	0x0000007c


	//----- nvinfo : EIATTR_KPARAM_INFO
	.align		4
.L_9:
        /*0008*/ 	.byte	0x04, 0x17
        /*000a*/ 	.short	(.L_11 - .L_10)
.L_10:
        /*000c*/ 	.word	0x00000000
        /*0010*/ 	.short	0x0002
        /*0012*/ 	.short	0x0010
        /*0014*/ 	.byte	0x00, 0xf0, 0x11, 0x00


	//----- nvinfo : EIATTR_KPARAM_INFO
	.align		4
.L_11:
        /*0018*/ 	.byte	0x04, 0x17
        /*001a*/ 	.short	(.L_13 - .L_12)
.L_12:
        /*001c*/ 	.word	0x00000000
        /*0020*/ 	.short	0x0001
        /*0022*/ 	.short	0x0008
        /*0024*/ 	.byte	0x00, 0xf4, 0x21, 0x00


	//----- nvinfo : EIATTR_KPARAM_INFO
	.align		4
.L_13:
        /*0028*/ 	.byte	0x04, 0x17
        /*002a*/ 	.short	(.L_15 - .L_14)
.L_14:
        /*002c*/ 	.word	0x00000000
        /*0030*/ 	.short	0x0000
        /*0032*/ 	.short	0x0000
        /*0034*/ 	.byte	0x00, 0xf4, 0x21, 0x00


	//----- nvinfo : EIATTR_SPARSE_MMA_MASK
	.align		4
.L_15:
        /*0038*/ 	.byte	0x03, 0x50
        /*003a*/ 	.short	0x0000


	//----- nvinfo : EIATTR_MAXREG_COUNT
	.align		4
        /*003c*/ 	.byte	0x03, 0x1b
        /*003e*/ 	.short	0x00ff


	//----- nvinfo : EIATTR_EXIT_INSTR_OFFSETS
	.align		4
        /*0040*/ 	.byte	0x04, 0x1c
        /*0042*/ 	.short	(.L_17 - .L_16)


	//   ....[0]....
.L_16:
        /*0044*/ 	.word	0x00000300


	//   ....[1]....
        /*0048*/ 	.word	0x00000320


	//----- nvinfo : EIATTR_REQNTID
	.align		4
.L_17:
        /*004c*/ 	.byte	0x04, 0x10
        /*004e*/ 	.short	(.L_19 - .L_18)
.L_18:
        /*0050*/ 	.word	0x00000080
        /*0054*/ 	.word	0x00000001
        /*0058*/ 	.word	0x00000001


	//----- nvinfo : EIATTR_CBANK_PARAM_SIZE
	.align		4
.L_19:
        /*005c*/ 	.byte	0x03, 0x19
        /*005e*/ 	.short	0x0014


	//----- nvinfo : EIATTR_PARAM_CBANK
	.align		4
        /*0060*/ 	.byte	0x04, 0x0a
        /*0062*/ 	.short	(.L_21 - .L_20)
	.align		4
.L_20:
        /*0064*/ 	.word	index@(.nv.constant0.triton_poi_fused_mul_sigmoid_43)
        /*0068*/ 	.short	0x0210
        /*006a*/ 	.short	0x0014


	//----- nvinfo : EIATTR_SW_WAR
	.align		4
.L_21:
        /*006c*/ 	.byte	0x04, 0x36
        /*006e*/ 	.short	(.L_23 - .L_22)
.L_22:
        /*0070*/ 	.word	0x00000008
.L_23:


//--------------------- .nv.callgraph             --------------------------
	.section	.nv.callgraph,"",@"SHT_CUDA_CALLGRAPH"
	.align	4
	.sectionentsize	8
	.align		4
        /*0000*/ 	.word	0x00000000
	.align		4
        /*0004*/ 	.word	0xffffffff
	.align		4
        /*0008*/ 	.word	0x00000000
	.align		4
        /*000c*/ 	.word	0xfffffffe
	.align		4
        /*0010*/ 	.word	0x00000000
	.align		4
        /*0014*/ 	.word	0xfffffffd
	.align		4
        /*0018*/ 	.word	0x00000000
	.align		4
        /*001c*/ 	.word	0xfffffffc


//--------------------- .text.triton_poi_fused_mul_sigmoid_43 --------------------------
	.section	.text.triton_poi_fused_mul_sigmoid_43,"ax",@progbits
	.align	128
        .global         triton_poi_fused_mul_sigmoid_43
        .type           triton_poi_fused_mul_sigmoid_43,@function
        .size           triton_poi_fused_mul_sigmoid_43,(.L_x_1 - triton_poi_fused_mul_sigmoid_43)
        .other          triton_poi_fused_mul_sigmoid_43,@"STO_CUDA_ENTRY STV_DEFAULT"
triton_poi_fused_mul_sigmoid_43:
.text.triton_poi_fused_mul_sigmoid_43:
[----:B------:R-:W0:Y:S02]  /*0000*/  LDC R1, c[0x0][0x28] ;  /* 0x00000a00ff017b82 */ /* 0x000e240000000800 */
[----:B------:R-:W1:Y:S01]  /*0010*/  S2R R0, SR_TID.X ;  /* 0x0000000000007919 */ /* 0x000e620000002100 */
[----:B------:R-:W2:Y:S01]  /*0020*/  LDC.64 R2, c[0x0][0x210] ;  /* 0x00008400ff027b82 */ /* 0x000ea20000000a00 */
[----:B------:R-:W-:Y:S01]  /*0030*/  ULDC.64 UR4, c[0x0][0x208] ;  /* 0x0000820000047ab9 */ /* 0x000fe20000000a00 */
[----:B------:R-:W3:Y:S06]  /*0040*/  S2R R7, SR_CTAID.X ;  /* 0x0000000000077919 */ /* 0x000eec0000002500 */
[----:B------:R-:W4:Y:S01]  /*0050*/  LDC.64 R4, c[0x0][0x218] ;  /* 0x00008600ff047b82 */ /* 0x000f220000000a00 */
[----:B-1----:R-:W-:-:S04]  /*0060*/  LOP3.LUT R0, R0, 0x7f, RZ, 0xc0, !PT ;  /* 0x0000007f00007812 */ /* 0x002fc800078ec0ff */
[----:B---3--:R-:W-:-:S04]  /*0070*/  LEA R7, R7, R0, 0x7 ;  /* 0x0000000007077211 */ /* 0x008fc800078e38ff */
[C---:B------:R-:W-:Y:S01]  /*0080*/  ISETP.GE.AND P0, PT, R7.reuse, 0x5400, PT ;  /* 0x000054000700780c */ /* 0x040fe20003f06270 */
[----:B------:R-:W-:-:S04]  /*0090*/  IMAD.HI R0, R7, 0x30c30c31, RZ ;  /* 0x30c30c3107007827 */ /* 0x000fc800078e02ff */
[----:B--2---:R-:W-:Y:S01]  /*00a0*/  IMAD.WIDE R2, R7, 0x4, R2 ;  /* 0x0000000407027825 */ /* 0x004fe200078e0202 */
[----:B------:R-:W-:-:S04]  /*00b0*/  SHF.R.U32.HI R9, RZ, 0x1f, R0 ;  /* 0x0000001fff097819 */ /* 0x000fc80000011600 */
[CC--:B------:R-:W-:Y:S02]  /*00c0*/  LEA.HI.SX32 R6, R0.reuse, R9.reuse, 0x18 ;  /* 0x0000000900067211 */ /* 0x0c0fe400078fc2ff */
[----:B------:R-:W-:Y:S01]  /*00d0*/  LEA.HI.SX32 R9, R0, R9, 0x16 ;  /* 0x0000000900097211 */ /* 0x000fe200078fb2ff */
[----:B------:R-:W-:Y:S02]  /*00e0*/  HFMA2.MMA R0, -RZ, RZ, 0, 0 ;  /* 0x00000000ff007435 */ /* 0x000fe400000001ff */
[----:B------:R-:W-:-:S04]  /*00f0*/  IMAD R6, R6, -0x540, R7 ;  /* 0xfffffac006067824 */ /* 0x000fc800078e0207 */
[----:B------:R-:W-:Y:S01]  /*0100*/  IMAD R9, R9, 0x540, R6 ;  /* 0x0000054009097824 */ /* 0x000fe200078e0206 */
[----:B------:R-:W-:-:S03]  /*0110*/  MOV R6, RZ ;  /* 0x000000ff00067202 */ /* 0x000fc60000000f00 */
[----:B----4-:R-:W-:Y:S01]  /*0120*/  IMAD.WIDE R4, R9, 0x4, R4 ;  /* 0x0000000409047825 */ /* 0x010fe200078e0204 */
[----:B------:R-:W2:Y:S04]  /*0130*/  @!P0 LDG.E R0, desc[UR4][R2.64] ;  /* 0x0000000402008981 */ /* 0x000ea8000c1e1900 */
[----:B------:R1:W3:Y:S02]  /*0140*/  @!P0 LDG.E.EL R6, desc[UR4][R4.64] ;  /* 0x0000000404068981 */ /* 0x0002e4000c2e1900 */
[----:B-1----:R-:W-:Y:S01]  /*0150*/  HFMA2.MMA R4, -RZ, RZ, 1.625, 0 ;  /* 0x3e800000ff047435 */ /* 0x002fe200000001ff */
[----:B--2---:R-:W-:-:S04]  /*0160*/  FADD R7, RZ, -R0 ;  /* 0x80000000ff077221 */ /* 0x004fc80000000000 */
[----:B------:R-:W-:Y:S01]  /*0170*/  FMUL R7, R7, 1.4426950216293334961 ;  /* 0x3fb8aa3b07077820 */ /* 0x000fe20000400000 */
[----:B---3--:R-:W-:-:S04]  /*0180*/  FADD R6, RZ, -R6 ;  /* 0x80000006ff067221 */ /* 0x008fc80000000000 */
[----:B------:R-:W-:Y:S01]  /*0190*/  FMUL R8, R6, 1.4426950216293334961 ;  /* 0x3fb8aa3b06087820 */ /* 0x000fe20000400000 */
[----:B------:R-:W-:-:S04]  /*01a0*/  FSETP.GEU.AND P1, PT, R7, -126, PT ;  /* 0xc2fc00000700780b */ /* 0x000fc80003f2e000 */
[----:B------:R-:W-:-:S09]  /*01b0*/  FSETP.GEU.AND P2, PT, R8, -126, PT ;  /* 0xc2fc00000800780b */ /* 0x000fd20003f4e000 */
[----:B------:R-:W-:-:S04]  /*01c0*/  @!P1 FMUL R7, R7, 0.5 ;  /* 0x3f00000007079820 */ /* 0x000fc80000400000 */
[----:B------:R-:W1:Y:S01]  /*01d0*/  MUFU.EX2 R6, R7 ;  /* 0x0000000700067308 */ /* 0x000e620000000800 */
[----:B------:R-:W-:-:S07]  /*01e0*/  @!P2 FMUL R8, R8, 0.5 ;  /* 0x3f0000000808a820 */ /* 0x000fce0000400000 */
[----:B------:R-:W2:Y:S01]  /*01f0*/  MUFU.EX2 R9, R8 ;  /* 0x0000000800097308 */ /* 0x000ea20000000800 */
[----:B-1----:R-:W-:-:S04]  /*0200*/  @!P1 FMUL R6, R6, R6 ;  /* 0x0000000606069220 */ /* 0x002fc80000400000 */
[----:B------:R-:W-:Y:S01]  /*0210*/  FADD R6, R6, 1 ;  /* 0x3f80000006067421 */ /* 0x000fe20000000000 */
[----:B--2---:R-:W-:-:S04]  /*0220*/  @!P2 FMUL R9, R9, R9 ;  /* 0x000000090909a220 */ /* 0x004fc80000400000 */
[----:B------:R-:W-:Y:S01]  /*0230*/  FSETP.GT.AND P1, PT, R6, 8.50705917302346158658e+37, PT ;  /* 0x7e8000000600780b */ /* 0x000fe20003f24000 */
[----:B------:R-:W-:-:S03]  /*0240*/  FADD R9, R9, 1 ;  /* 0x3f80000009097421 */ /* 0x000fc60000000000 */
[----:B------:R-:W-:Y:S02]  /*0250*/  FSEL R5, R4, 1, P1 ;  /* 0x3f80000004057808 */ /* 0x000fe40000800000 */
[----:B------:R-:W-:-:S04]  /*0260*/  FSETP.GT.AND P2, PT, R9, 8.50705917302346158658e+37, PT ;  /* 0x7e8000000900780b */ /* 0x000fc80003f44000 */
[----:B------:R-:W-:-:S03]  /*0270*/  FSEL R4, R4, 1, P2 ;  /* 0x3f80000004047808 */ /* 0x000fc60001000000 */
[----:B------:R-:W-:-:S06]  /*0280*/  @P1 FMUL R6, R6, 0.25 ;  /* 0x3e80000006061820 */ /* 0x000fcc0000400000 */
[----:B------:R-:W1:Y:S01]  /*0290*/  MUFU.RCP R6, R6 ;  /* 0x0000000600067308 */ /* 0x000e620000001000 */
[----:B------:R-:W-:-:S07]  /*02a0*/  @P2 FMUL R9, R9, 0.25 ;  /* 0x3e80000009092820 */ /* 0x000fce0000400000 */
[----:B------:R-:W2:Y:S01]  /*02b0*/  MUFU.RCP R9, R9 ;  /* 0x0000000900097308 */ /* 0x000ea20000001000 */
[----:B-1----:R-:W-:-:S04]  /*02c0*/  FMUL R5, R6, R5 ;  /* 0x0000000506057220 */ /* 0x002fc80000400000 */
[----:B------:R-:W-:Y:S01]  /*02d0*/  FMUL R5, R5, R0 ;  /* 0x0000000005057220 */ /* 0x000fe20000400000 */
[----:B--2---:R-:W-:-:S04]  /*02e0*/  FMUL R4, R9, R4 ;  /* 0x0000000409047220 */ /* 0x004fc80000400000 */
[----:B------:R-:W-:Y:S01]  /*02f0*/  FMUL R5, R5, R4 ;  /* 0x0000000405057220 */ /* 0x000fe20000400000 */
[----:B------:R-:W-:Y:S06]  /*0300*/  @P0 EXIT ;  /* 0x000000000000094d */ /* 0x000fec0003800000 */
[----:B------:R-:W-:Y:S01]  /*0310*/  STG.E desc[UR4][R2.64], R5 ;  /* 0x0000000502007986 */ /* 0x000fe2000c101904 */
[----:B------:R-:W-:Y:S05]  /*0320*/  EXIT ;  /* 0x000000000000794d */ /* 0x000fea0003800000 */
.L_x_0:
[----:B------:R-:W-:-:S00]  /*0330*/  BRA `(.L_x_0) ;  /* 0xfffffffc00fc7947 */ /* 0x000fc0000383ffff */
[----:B------:R-:W-:-:S00]  /*0340*/  NOP ;  /* 0x0000000000007918 */ /* 0x000fc00000000000 */
        /* <DEDUP_REMOVED lines=11> */
.L_x_1:


//--------------------- .nv.constant0.triton_poi_fused_mul_sigmoid_43 --------------------------
	.section	.nv.constant0.triton_poi_fused_mul_sigmoid_43,"a",@progbits
	.sectionflags	@""
	.align	4
.nv.constant0.triton_poi_fused_mul_sigmoid_43:
	.zero		548
